//
// Generated by NVIDIA NVVM Compiler
//
// Compiler Build ID: CL-36424714
// Cuda compilation tools, release 13.0, V13.0.88
// Based on NVVM 20.0.0
//

.version 9.0
.target sm_100
.address_size 64

	// .globl	_Z6kerneli
// _ZZ6kerneliE9sharedMem has been demoted

.visible .entry _Z6kerneli(
	.param .u32 _Z6kerneli_param_0
)
{
	.reg .pred 	%p<19>;
	.reg .b32 	%r<143>;
	// demoted variable
	.shared .align 4 .b8 _ZZ6kerneliE9sharedMem[12800];
	ld.param.u32 	%r9, [_Z6kerneli_param_0];
	mov.u32 	%r1, %tid.x;
	setp.ne.s32 	%p1, %r1, 0;
	@%p1 bra 	$L__BB0_3;
	mov.b32 	%r140, 128;
	mov.u32 	%r11, _ZZ6kerneliE9sharedMem;
$L__BB0_2:
	add.s32 	%r12, %r11, %r140;
	mov.b32 	%r13, 0;
	st.shared.u32 	[%r12+-128], %r13;
	st.shared.u32 	[%r12+-124], %r13;
	st.shared.u32 	[%r12+-120], %r13;
	st.shared.u32 	[%r12+-116], %r13;
	st.shared.u32 	[%r12+-112], %r13;
	st.shared.u32 	[%r12+-108], %r13;
	st.shared.u32 	[%r12+-104], %r13;
	st.shared.u32 	[%r12+-100], %r13;
	st.shared.u32 	[%r12+-96], %r13;
	st.shared.u32 	[%r12+-92], %r13;
	st.shared.u32 	[%r12+-88], %r13;
	st.shared.u32 	[%r12+-84], %r13;
	st.shared.u32 	[%r12+-80], %r13;
	st.shared.u32 	[%r12+-76], %r13;
	st.shared.u32 	[%r12+-72], %r13;
	st.shared.u32 	[%r12+-68], %r13;
	st.shared.u32 	[%r12+-64], %r13;
	st.shared.u32 	[%r12+-60], %r13;
	st.shared.u32 	[%r12+-56], %r13;
	st.shared.u32 	[%r12+-52], %r13;
	st.shared.u32 	[%r12+-48], %r13;
	st.shared.u32 	[%r12+-44], %r13;
	st.shared.u32 	[%r12+-40], %r13;
	st.shared.u32 	[%r12+-36], %r13;
	st.shared.u32 	[%r12+-32], %r13;
	st.shared.u32 	[%r12+-28], %r13;
	st.shared.u32 	[%r12+-24], %r13;
	st.shared.u32 	[%r12+-20], %r13;
	st.shared.u32 	[%r12+-16], %r13;
	st.shared.u32 	[%r12+-12], %r13;
	st.shared.u32 	[%r12+-8], %r13;
	st.shared.u32 	[%r12+-4], %r13;
	st.shared.u32 	[%r12], %r13;
	st.shared.u32 	[%r12+4], %r13;
	st.shared.u32 	[%r12+8], %r13;
	st.shared.u32 	[%r12+12], %r13;
	st.shared.u32 	[%r12+16], %r13;
	st.shared.u32 	[%r12+20], %r13;
	st.shared.u32 	[%r12+24], %r13;
	st.shared.u32 	[%r12+28], %r13;
	st.shared.u32 	[%r12+32], %r13;
	st.shared.u32 	[%r12+36], %r13;
	st.shared.u32 	[%r12+40], %r13;
	st.shared.u32 	[%r12+44], %r13;
	st.shared.u32 	[%r12+48], %r13;
	st.shared.u32 	[%r12+52], %r13;
	st.shared.u32 	[%r12+56], %r13;
	st.shared.u32 	[%r12+60], %r13;
	st.shared.u32 	[%r12+64], %r13;
	st.shared.u32 	[%r12+68], %r13;
	st.shared.u32 	[%r12+72], %r13;
	st.shared.u32 	[%r12+76], %r13;
	st.shared.u32 	[%r12+80], %r13;
	st.shared.u32 	[%r12+84], %r13;
	st.shared.u32 	[%r12+88], %r13;
	st.shared.u32 	[%r12+92], %r13;
	st.shared.u32 	[%r12+96], %r13;
	st.shared.u32 	[%r12+100], %r13;
	st.shared.u32 	[%r12+104], %r13;
	st.shared.u32 	[%r12+108], %r13;
	st.shared.u32 	[%r12+112], %r13;
	st.shared.u32 	[%r12+116], %r13;
	st.shared.u32 	[%r12+120], %r13;
	st.shared.u32 	[%r12+124], %r13;
	add.s32 	%r140, %r140, 256;
	setp.ne.s32 	%p2, %r140, 12928;
	@%p2 bra 	$L__BB0_2;
$L__BB0_3:
	bar.sync 	0;
	mul.lo.s32 	%r142, %r9, %r1;
	mov.b32 	%r141, 15;
	mov.u32 	%r17, _ZZ6kerneliE9sharedMem;
$L__BB0_4:
	add.s32 	%r15, %r141, -15;
	shl.b32 	%r16, %r142, 2;
	add.s32 	%r18, %r17, %r16;
	ld.shared.u32 	%r19, [%r18];
	mad.lo.s32 	%r20, %r15, %r142, %r19;
	st.shared.u32 	[%r18], %r20;
	add.s32 	%r21, %r142, 32;
	mul.hi.u32 	%r22, %r21, 1374389535;
	shr.u32 	%r23, %r22, 10;
	mul.lo.s32 	%r24, %r23, 3200;
	sub.s32 	%r25, %r21, %r24;
	add.s32 	%r26, %r141, -14;
	shl.b32 	%r27, %r25, 2;
	add.s32 	%r28, %r17, %r27;
	ld.shared.u32 	%r29, [%r28];
	mad.lo.s32 	%r30, %r26, %r25, %r29;
	st.shared.u32 	[%r28], %r30;
	setp.lt.u32 	%p3, %r25, 3168;
	selp.b32 	%r31, 32, -3168, %p3;
	add.s32 	%r32, %r25, %r31;
	add.s32 	%r33, %r141, -13;
	shl.b32 	%r34, %r31, 2;
	add.s32 	%r35, %r28, %r34;
	ld.shared.u32 	%r36, [%r35];
	mad.lo.s32 	%r37, %r33, %r32, %r36;
	st.shared.u32 	[%r35], %r37;
	setp.lt.u32 	%p4, %r32, 3168;
	selp.b32 	%r38, 32, -3168, %p4;
	add.s32 	%r39, %r32, %r38;
	add.s32 	%r41, %r141, -12;
	shl.b32 	%r42, %r39, 2;
	add.s32 	%r43, %r17, %r42;
	ld.shared.u32 	%r44, [%r43];
	mad.lo.s32 	%r45, %r41, %r39, %r44;
	st.shared.u32 	[%r43], %r45;
	add.s32 	%r46, %r39, 32;
	add.s32 	%r47, %r39, -3168;
	setp.lt.u32 	%p5, %r46, 3200;
	selp.b32 	%r48, %r46, %r47, %p5;
	add.s32 	%r49, %r141, -11;
	shl.b32 	%r50, %r48, 2;
	add.s32 	%r51, %r17, %r50;
	ld.shared.u32 	%r52, [%r51];
	mad.lo.s32 	%r53, %r49, %r48, %r52;
	st.shared.u32 	[%r51], %r53;
	setp.lt.u32 	%p6, %r48, 3168;
	selp.b32 	%r54, 32, -3168, %p6;
	add.s32 	%r55, %r48, %r54;
	add.s32 	%r56, %r141, -10;
	shl.b32 	%r57, %r54, 2;
	add.s32 	%r58, %r51, %r57;
	ld.shared.u32 	%r59, [%r58];
	mad.lo.s32 	%r60, %r56, %r55, %r59;
	st.shared.u32 	[%r58], %r60;
	add.s32 	%r61, %r55, 32;
	add.s32 	%r62, %r55, -3168;
	setp.lt.u32 	%p7, %r61, 3200;
	selp.b32 	%r63, %r61, %r62, %p7;
	add.s32 	%r64, %r141, -9;
	shl.b32 	%r65, %r63, 2;
	add.s32 	%r66, %r17, %r65;
	ld.shared.u32 	%r67, [%r66];
	mad.lo.s32 	%r68, %r64, %r63, %r67;
	st.shared.u32 	[%r66], %r68;
	setp.lt.u32 	%p8, %r63, 3168;
	selp.b32 	%r69, 32, -3168, %p8;
	add.s32 	%r70, %r63, %r69;
	add.s32 	%r72, %r141, -8;
	shl.b32 	%r73, %r70, 2;
	add.s32 	%r74, %r17, %r73;
	ld.shared.u32 	%r75, [%r74];
	mad.lo.s32 	%r76, %r72, %r70, %r75;
	st.shared.u32 	[%r74], %r76;
	add.s32 	%r77, %r70, 32;
	add.s32 	%r78, %r70, -3168;
	setp.lt.u32 	%p9, %r77, 3200;
	selp.b32 	%r79, %r77, %r78, %p9;
	add.s32 	%r80, %r141, -7;
	shl.b32 	%r81, %r79, 2;
	add.s32 	%r82, %r17, %r81;
	ld.shared.u32 	%r83, [%r82];
	mad.lo.s32 	%r84, %r80, %r79, %r83;
	st.shared.u32 	[%r82], %r84;
	setp.lt.u32 	%p10, %r79, 3168;
	selp.b32 	%r85, 32, -3168, %p10;
	add.s32 	%r86, %r79, %r85;
	add.s32 	%r87, %r141, -6;
	shl.b32 	%r88, %r85, 2;
	add.s32 	%r89, %r82, %r88;
	ld.shared.u32 	%r90, [%r89];
	mad.lo.s32 	%r91, %r87, %r86, %r90;
	st.shared.u32 	[%r89], %r91;
	add.s32 	%r92, %r86, 32;
	add.s32 	%r93, %r86, -3168;
	setp.lt.u32 	%p11, %r92, 3200;
	selp.b32 	%r94, %r92, %r93, %p11;
	add.s32 	%r95, %r141, -5;
	shl.b32 	%r96, %r94, 2;
	add.s32 	%r97, %r17, %r96;
	ld.shared.u32 	%r98, [%r97];
	mad.lo.s32 	%r99, %r95, %r94, %r98;
	st.shared.u32 	[%r97], %r99;
	setp.lt.u32 	%p12, %r94, 3168;
	selp.b32 	%r100, 32, -3168, %p12;
	add.s32 	%r101, %r94, %r100;
	add.s32 	%r103, %r141, -4;
	shl.b32 	%r104, %r101, 2;
	add.s32 	%r105, %r17, %r104;
	ld.shared.u32 	%r106, [%r105];
	mad.lo.s32 	%r107, %r103, %r101, %r106;
	st.shared.u32 	[%r105], %r107;
	add.s32 	%r108, %r101, 32;
	add.s32 	%r109, %r101, -3168;
	setp.lt.u32 	%p13, %r108, 3200;
	selp.b32 	%r110, %r108, %r109, %p13;
	add.s32 	%r111, %r141, -3;
	shl.b32 	%r112, %r110, 2;
	add.s32 	%r113, %r17, %r112;
	ld.shared.u32 	%r114, [%r113];
	mad.lo.s32 	%r115, %r111, %r110, %r114;
	st.shared.u32 	[%r113], %r115;
	setp.lt.u32 	%p14, %r110, 3168;
	selp.b32 	%r116, 32, -3168, %p14;
	add.s32 	%r117, %r110, %r116;
	add.s32 	%r118, %r141, -2;
	shl.b32 	%r119, %r116, 2;
	add.s32 	%r120, %r113, %r119;
	ld.shared.u32 	%r121, [%r120];
	mad.lo.s32 	%r122, %r118, %r117, %r121;
	st.shared.u32 	[%r120], %r122;
	add.s32 	%r123, %r117, 32;
	add.s32 	%r124, %r117, -3168;
	setp.lt.u32 	%p15, %r123, 3200;
	selp.b32 	%r125, %r123, %r124, %p15;
	add.s32 	%r126, %r141, -1;
	shl.b32 	%r127, %r125, 2;
	add.s32 	%r128, %r17, %r127;
	ld.shared.u32 	%r129, [%r128];
	mad.lo.s32 	%r130, %r126, %r125, %r129;
	st.shared.u32 	[%r128], %r130;
	setp.lt.u32 	%p16, %r125, 3168;
	selp.b32 	%r131, 32, -3168, %p16;
	add.s32 	%r132, %r125, %r131;
	shl.b32 	%r134, %r132, 2;
	add.s32 	%r135, %r17, %r134;
	ld.shared.u32 	%r136, [%r135];
	mad.lo.s32 	%r137, %r141, %r132, %r136;
	st.shared.u32 	[%r135], %r137;
	add.s32 	%r138, %r132, 32;
	add.s32 	%r139, %r132, -3168;
	setp.lt.u32 	%p17, %r138, 3200;
	selp.b32 	%r142, %r138, %r139, %p17;
	add.s32 	%r141, %r141, 16;
	setp.ne.s32 	%p18, %r141, 10015;
	@%p18 bra 	$L__BB0_4;
	ret;

}


// ===== COMPILED SASS (sm_100) =====

	.target	sm_100

	.elftype	@"ET_EXEC"


//--------------------- .note.nv.tkinfo           --------------------------
	.section	.note.nv.tkinfo,"",@"SHT_NOTE"
	.sectionflags	@"SHF_NOTE_NV_TKINFO"
	.tkinfo
        /*0018*/ 	.word	0x00000002
        /*0030*/ 	.string	""
        /*0030*/ 	.string	"ptxas"
        /*0030*/ 	.string	"Cuda compilation tools, release 13.0, V13.0.88"
        /*0030*/ 	.string	"Build cuda_13.0.r13.0/compiler.36424714_0"
        /*0030*/ 	.string	"-arch sm_100 -m 64 "



//--------------------- .note.nv.cuinfo           --------------------------
	.section	.note.nv.cuinfo,"",@"SHT_NOTE"
	.sectionflags	@"SHF_NOTE_NV_CUINFO"
        /*0018*/ 	.short	0x0002
        /*001a*/ 	.short	0x0064
        /*001c*/ 	.short	0x0082
	.zero		2


//--------------------- .nv.info                  --------------------------
	.section	.nv.info,"",@"SHT_CUDA_INFO"
	.align	4


	//----- nvinfo : EIATTR_REGCOUNT
	.align		4
        /*0000*/ 	.byte	0x04, 0x2f
        /*0002*/ 	.short	(.L_1 - .L_0)
	.align		4
.L_0:
        /*0004*/ 	.word	index@(_Z6kerneli)
        /*0008*/ 	.word	0x0000000d


	//----- nvinfo : EIATTR_FRAME_SIZE
	.align		4
.L_1:
        /*000c*/ 	.byte	0x04, 0x11
        /*000e*/ 	.short	(.L_3 - .L_2)
	.align		4
.L_2:
        /*0010*/ 	.word	index@(_Z6kerneli)
        /*0014*/ 	.word	0x00000000


	//----- nvinfo : EIATTR_MIN_STACK_SIZE
	.align		4
.L_3:
        /*0018*/ 	.byte	0x04, 0x12
        /*001a*/ 	.short	(.L_5 - .L_4)
	.align		4
.L_4:
        /*001c*/ 	.word	index@(_Z6kerneli)
        /*0020*/ 	.word	0x00000000
.L_5:


//--------------------- .nv.compat                --------------------------
	.section	.nv.compat,"",@"SHT_CUDA_COMPAT_INFO"
	.align	4
        /*0000*/ 	.byte	0x02, 0x09, 0x00, 0x00, 0x02, 0x02, 0x01, 0x00, 0x02, 0x05, 0x05, 0x00, 0x03, 0x07, 0x01, 0x01
        /*0010*/ 	.byte	0x02, 0x03, 0x00, 0x00, 0x02, 0x06, 0x01, 0x00, 0x04, 0x0b, 0x08, 0x00, 0x09, 0x00, 0x00, 0x00
        /*0020*/ 	.byte	0x00, 0x00, 0x00, 0x00


//--------------------- .nv.info._Z6kerneli       --------------------------
	.section	.nv.info._Z6kerneli,"",@"SHT_CUDA_INFO"
	.sectionflags	@""
	.align	4


	//----- nvinfo : EIATTR_CUDA_API_VERSION
	.align		4
        /*0000*/ 	.byte	0x04, 0x37
        /*0002*/ 	.short	(.L_7 - .L_6)
.L_6:
        /*0004*/ 	.word	0x00000082


	//----- nvinfo : EIATTR_KPARAM_INFO
	.align		4
.L_7:
        /*0008*/ 	.byte	0x04, 0x17
        /*000a*/ 	.short	(.L_9 - .L_8)
.L_8:
        /*000c*/ 	.word	0x00000000
        /*0010*/ 	.short	0x0000
        /*0012*/ 	.short	0x0000
        /*0014*/ 	.byte	0x00, 0xf0, 0x11, 0x00


	//----- nvinfo : EIATTR_SPARSE_MMA_MASK
	.align		4
.L_9:
        /*0018*/ 	.byte	0x03, 0x50
        /*001a*/ 	.short	0x0000


	//----- nvinfo : EIATTR_MAXREG_COUNT
	.align		4
        /*001c*/ 	.byte	0x03, 0x1b
        /*001e*/ 	.short	0x00ff


	//----- nvinfo : EIATTR_NUM_BARRIERS
	.align		4
        /*0020*/ 	.byte	0x02, 0x4c
        /*0022*/ 	.byte	0x01
	.zero		1


	//----- nvinfo : EIATTR_MERCURY_ISA_VERSION
	.align		4
        /*0024*/ 	.byte	0x03, 0x5f
        /*0026*/ 	.short	0x0101


	//----- nvinfo : EIATTR_VRC_CTA_INIT_COUNT
	.align		4
        /*0028*/ 	.byte	0x02, 0x4a
	.zero		1
	.zero		1


	//----- nvinfo : EIATTR_EXIT_INSTR_OFFSETS
	.align		4
        /*002c*/ 	.byte	0x04, 0x1c
        /*002e*/ 	.short	(.L_11 - .L_10)


	//   ....[0]....
.L_10:
        /*0030*/ 	.word	0x00000ac0


	//----- nvinfo : EIATTR_CRS_STACK_SIZE
	.align		4
.L_11:
        /*0034*/ 	.byte	0x04, 0x1e
        /*0036*/ 	.short	(.L_13 - .L_12)
.L_12:
        /*0038*/ 	.word	0x00000000


	//----- nvinfo : EIATTR_CBANK_PARAM_SIZE
	.align		4
.L_13:
        /*003c*/ 	.byte	0x03, 0x19
        /*003e*/ 	.short	0x0004


	//----- nvinfo : EIATTR_PARAM_CBANK
	.align		4
        /*0040*/ 	.byte	0x04, 0x0a
        /*0042*/ 	.short	(.L_15 - .L_14)
	.align		4
.L_14:
        /*0044*/ 	.word	index@(.nv.constant0._Z6kerneli)
        /*0048*/ 	.short	0x0380
        /*004a*/ 	.short	0x0004


	//----- nvinfo : EIATTR_SW_WAR
	.align		4
.L_15:
        /*004c*/ 	.byte	0x04, 0x36
        /*004e*/ 	.short	(.L_17 - .L_16)
.L_16:
        /*0050*/ 	.word	0x00000008
.L_17:


//--------------------- .nv.callgraph             --------------------------
	.section	.nv.callgraph,"",@"SHT_CUDA_CALLGRAPH"
	.align	4
	.sectionentsize	8
	.align		4
        /*0000*/ 	.word	0x00000000
	.align		4
        /*0004*/ 	.word	0xffffffff
	.align		4
        /*0008*/ 	.word	0x00000000
	.align		4
        /*000c*/ 	.word	0xfffffffe
	.align		4
        /*0010*/ 	.word	0x00000000
	.align		4
        /*0014*/ 	.word	0xfffffffd
	.align		4
        /*0018*/ 	.word	0x00000000
	.align		4
        /*001c*/ 	.word	0xfffffffc


//--------------------- .text._Z6kerneli          --------------------------
	.section	.text._Z6kerneli,"ax",@progbits
	.align	128
        .global         _Z6kerneli
        .type           _Z6kerneli,@function
        .size           _Z6kerneli,(.L_x_5 - _Z6kerneli)
        .other          _Z6kerneli,@"STO_CUDA_ENTRY STV_DEFAULT"
_Z6kerneli:
.text._Z6kerneli:
[----:B------:R-:W-:Y:S01]  /*0000*/  LDC R1, c[0x0][0x37c] ;  /* 0x0000df00ff017b82 */ /* 0x000fe20000000800 */
[----:B------:R-:W0:Y:S01]  /*0010*/  S2R R0, SR_TID.X ;  /* 0x0000000000007919 */ /* 0x000e220000002100 */
[----:B------:R-:W-:Y:S01]  /*0020*/  BSSY.RECONVERGENT B0, `(.L_x_0) ;  /* 0x000001a000007945 */ /* 0x000fe20003800200 */
[----:B0-----:R-:W-:-:S13]  /*0030*/  ISETP.NE.AND P0, PT, R0, RZ, PT ;  /* 0x000000ff0000720c */ /* 0x001fda0003f05270 */
[----:B------:R-:W-:Y:S05]  /*0040*/  @P0 BRA `(.L_x_1) ;  /* 0x00000000005c0947 */ /* 0x000fea0003800000 */
[----:B------:R-:W0:Y:S01]  /*0050*/  S2UR UR5, SR_CgaCtaId ;  /* 0x00000000000579c3 */ /* 0x000e220000008800 */
[----:B------:R-:W-:Y:S01]  /*0060*/  IMAD.MOV.U32 R2, RZ, RZ, 0x80 ;  /* 0x00000080ff027424 */ /* 0x000fe200078e00ff */
[----:B------:R-:W-:Y:S02]  /*0070*/  UMOV UR4, 0x400 ;  /* 0x0000040000047882 */ /* 0x000fe40000000000 */
[----:B0-----:R-:W-:-:S12]  /*0080*/  ULEA UR4, UR5, UR4, 0x18 ;  /* 0x0000000405047291 */ /* 0x001fd8000f8ec0ff */
.L_x_2:
[----:B------:R-:W-:Y:S04]  /*0090*/  STS.128 [R2+UR4+-0x80], RZ ;  /* 0xffff80ff02007988 */ /* 0x000fe80008000c04 */
[----:B------:R-:W-:Y:S04]  /*00a0*/  STS.128 [R2+UR4+-0x70], RZ ;  /* 0xffff90ff02007988 */ /* 0x000fe80008000c04 */
[----:B------:R-:W-:Y:S04]  /*00b0*/  STS.128 [R2+UR4+-0x60], RZ ;  /* 0xffffa0ff02007988 */ /* 0x000fe80008000c04 */
[----:B------:R-:W-:Y:S04]  /*00c0*/  STS.128 [R2+UR4+-0x50], RZ ;  /* 0xffffb0ff02007988 */ /* 0x000fe80008000c04 */
[----:B------:R-:W-:Y:S04]  /*00d0*/  STS.128 [R2+UR4+-0x40], RZ ;  /* 0xffffc0ff02007988 */ /* 0x000fe80008000c04 */
[----:B------:R-:W-:Y:S04]  /*00e0*/  STS.128 [R2+UR4+-0x30], RZ ;  /* 0xffffd0ff02007988 */ /* 0x000fe80008000c04 */
[----:B------:R-:W-:Y:S04]  /*00f0*/  STS.128 [R2+UR4+-0x20], RZ ;  /* 0xffffe0ff02007988 */ /* 0x000fe80008000c04 */
[----:B------:R-:W-:Y:S04]  /*0100*/  STS.128 [R2+UR4+-0x10], RZ ;  /* 0xfffff0ff02007988 */ /* 0x000fe80008000c04 */
[----:B------:R-:W-:Y:S04]  /*0110*/  STS.128 [R2+UR4], RZ ;  /* 0x000000ff02007988 */ /* 0x000fe80008000c04 */
[----:B------:R-:W-:Y:S04]  /*0120*/  STS.128 [R2+UR4+0x10], RZ ;  /* 0x000010ff02007988 */ /* 0x000fe80008000c04 */
[----:B------:R-:W-:Y:S04]  /*0130*/  STS.128 [R2+UR4+0x20], RZ ;  /* 0x000020ff02007988 */ /* 0x000fe80008000c04 */
[----:B------:R-:W-:Y:S04]  /*0140*/  STS.128 [R2+UR4+0x30], RZ ;  /* 0x000030ff02007988 */ /* 0x000fe80008000c04 */
[----:B------:R-:W-:Y:S04]  /*0150*/  STS.128 [R2+UR4+0x40], RZ ;  /* 0x000040ff02007988 */ /* 0x000fe80008000c04 */
[----:B------:R-:W-:Y:S04]  /*0160*/  STS.128 [R2+UR4+0x50], RZ ;  /* 0x000050ff02007988 */ /* 0x000fe80008000c04 */
[----:B------:R-:W-:Y:S04]  /*0170*/  STS.128 [R2+UR4+0x60], RZ ;  /* 0x000060ff02007988 */ /* 0x000fe80008000c04 */
[----:B------:R0:W-:Y:S02]  /*0180*/  STS.128 [R2+UR4+0x70], RZ ;  /* 0x000070ff02007988 */ /* 0x0001e40008000c04 */
[----:B0-----:R-:W-:-:S05]  /*0190*/  VIADD R2, R2, 0x100 ;  /* 0x0000010002027836 */ /* 0x001fca0000000000 */
[----:B------:R-:W-:-:S13]  /*01a0*/  ISETP.NE.AND P0, PT, R2, 0x3280, PT ;  /* 0x000032800200780c */ /* 0x000fda0003f05270 */
[----:B------:R-:W-:Y:S05]  /*01b0*/  @P0 BRA `(.L_x_2) ;  /* 0xfffffffc00b40947 */ /* 0x000fea000383ffff */
.L_x_1:
[----:B------:R-:W-:Y:S05]  /*01c0*/  BSYNC.RECONVERGENT B0 ;  /* 0x0000000000007941 */ /* 0x000fea0003800200 */
.L_x_0:
[----:B------:R-:W0:Y:S08]  /*01d0*/  S2UR UR5, SR_CgaCtaId ;  /* 0x00000000000579c3 */ /* 0x000e300000008800 */
[----:B------:R-:W-:Y:S06]  /*01e0*/  BAR.SYNC.DEFER_BLOCKING 0x0 ;  /* 0x0000000000007b1d */ /* 0x000fec0000010000 */
[----:B------:R-:W1:Y:S01]  /*01f0*/  LDCU UR6, c[0x0][0x380] ;  /* 0x00007000ff0677ac */ /* 0x000e620008000800 */
[----:B------:R-:W-:-:S02]  /*0200*/  UMOV UR4, 0x400 ;  /* 0x0000040000047882 */ /* 0x000fc40000000000 */
[----:B0-----:R-:W-:Y:S01]  /*0210*/  ULEA UR4, UR5, UR4, 0x18 ;  /* 0x0000000405047291 */ /* 0x001fe2000f8ec0ff */
[----:B-1----:R-:W-:Y:S02]  /*0220*/  IMAD R0, R0, UR6, RZ ;  /* 0x0000000600007c24 */ /* 0x002fe4000f8e02ff */
[----:B------:R-:W-:-:S09]  /*0230*/  UMOV UR5, 0xf ;  /* 0x0000000f00057882 */ /* 0x000fd20000000000 */
.L_x_3:
[C---:B------:R-:W-:Y:S01]  /*0240*/  LEA R2, R0.reuse, UR4, 0x2 ;  /* 0x0000000400027c11 */ /* 0x040fe2000f8e10ff */
[----:B------:R-:W-:Y:S01]  /*0250*/  UIADD3 UR6, UPT, UPT, UR5, -0xf, URZ ;  /* 0xfffffff105067890 */ /* 0x000fe2000fffe0ff */
[----:B------:R-:W-:-:S03]  /*0260*/  IADD3 R4, PT, PT, R0, 0x20, RZ ;  /* 0x0000002000047810 */ /* 0x000fc60007ffe0ff */
[----:B------:R-:W0:Y:S02]  /*0270*/  LDS R3, [R2] ;  /* 0x0000000002037984 */ /* 0x000e240000000800 */
[----:B------:R-:W-:-:S05]  /*0280*/  IMAD.HI.U32 R5, R4, 0x51eb851f, RZ ;  /* 0x51eb851f04057827 */ /* 0x000fca00078e00ff */
[----:B------:R-:W-:-:S05]  /*0290*/  SHF.R.U32.HI R5, RZ, 0xa, R5 ;  /* 0x0000000aff057819 */ /* 0x000fca0000011605 */
[----:B------:R-:W-:-:S05]  /*02a0*/  IMAD R5, R5, -0xc80, R4 ;  /* 0xfffff38005057824 */ /* 0x000fca00078e0204 */
[C---:B------:R-:W-:Y:S02]  /*02b0*/  LEA R4, R5.reuse, UR4, 0x2 ;  /* 0x0000000405047c11 */ /* 0x040fe4000f8e10ff */
[----:B------:R-:W-:-:S03]  /*02c0*/  ISETP.GE.U32.AND P0, PT, R5, 0xc60, PT ;  /* 0x00000c600500780c */ /* 0x000fc60003f06070 */
[----:B------:R-:W-:-:S10]  /*02d0*/  VIADD R8, R4, 0x80 ;  /* 0x0000008004087836 */ /* 0x000fd40000000000 */
[----:B------:R-:W-:Y:S02]  /*02e0*/  @P0 VIADD R8, R4, 0xffffce80 ;  /* 0xffffce8004080836 */ /* 0x000fe40000000000 */
[----:B0-----:R-:W-:Y:S01]  /*02f0*/  IMAD R3, R0, UR6, R3 ;  /* 0x0000000600037c24 */ /* 0x001fe2000f8e0203 */
[----:B------:R-:W-:-:S04]  /*0300*/  UIADD3 UR6, UPT, UPT, UR5, -0xe, URZ ;  /* 0xfffffff205067890 */ /* 0x000fc8000fffe0ff */
[----:B------:R-:W-:Y:S04]  /*0310*/  STS [R2], R3 ;  /* 0x0000000302007388 */ /* 0x000fe80000000800 */
[----:B------:R-:W0:Y:S02]  /*0320*/  LDS R0, [R4] ;  /* 0x0000000004007984 */ /* 0x000e240000000800 */
[----:B0-----:R-:W-:Y:S02]  /*0330*/  IMAD R7, R5, UR6, R0 ;  /* 0x0000000605077c24 */ /* 0x001fe4000f8e0200 */
[----:B------:R-:W-:Y:S01]  /*0340*/  HFMA2 R0, -RZ, RZ, 0, 1.9073486328125e-06 ;  /* 0x00000020ff007431 */ /* 0x000fe200000001ff */
[----:B------:R-:W-:Y:S02]  /*0350*/  UIADD3 UR6, UPT, UPT, UR5, -0xd, URZ ;  /* 0xfffffff305067890 */ /* 0x000fe4000fffe0ff */
[----:B------:R0:W-:Y:S04]  /*0360*/  STS [R4], R7 ;  /* 0x0000000704007388 */ /* 0x0001e80000000800 */
[----:B------:R-:W1:Y:S01]  /*0370*/  LDS R9, [R8] ;  /* 0x0000000008097984 */ /* 0x000e620000000800 */
[----:B------:R-:W-:-:S05]  /*0380*/  SEL R6, R0, 0xfffff3a0, !P0 ;  /* 0xfffff3a000067807 */ /* 0x000fca0004000000 */
[----:B------:R-:W-:-:S04]  /*0390*/  IMAD.IADD R6, R5, 0x1, R6 ;  /* 0x0000000105067824 */ /* 0x000fc800078e0206 */
[C---:B------:R-:W-:Y:S01]  /*03a0*/  VIADD R2, R6.reuse, 0x20 ;  /* 0x0000002006027836 */ /* 0x040fe20000000000 */
[----:B------:R-:W-:-:S13]  /*03b0*/  ISETP.GE.U32.AND P0, PT, R6, 0xc60, PT ;  /* 0x00000c600600780c */ /* 0x000fda0003f06070 */
[----:B------:R-:W-:-:S04]  /*03c0*/  @P0 IADD3 R2, PT, PT, R6, -0xc60, RZ ;  /* 0xfffff3a006020810 */ /* 0x000fc80007ffe0ff */
[C---:B------:R-:W-:Y:S01]  /*03d0*/  LEA R3, R2.reuse, UR4, 0x2 ;  /* 0x0000000402037c11 */ /* 0x040fe2000f8e10ff */
[----:B0-----:R-:W-:-:S05]  /*03e0*/  VIADD R4, R2, 0x20 ;  /* 0x0000002002047836 */ /* 0x001fca0000000000 */
[----:B------:R-:W-:Y:S01]  /*03f0*/  ISETP.GE.U32.AND P0, PT, R4, 0xc80, PT ;  /* 0x00000c800400780c */ /* 0x000fe20003f06070 */
[----:B-1----:R-:W-:Y:S01]  /*0400*/  IMAD R9, R6, UR6, R9 ;  /* 0x0000000606097c24 */ /* 0x002fe2000f8e0209 */
[----:B------:R-:W-:-:S04]  /*0410*/  UIADD3 UR6, UPT, UPT, UR5, -0xc, URZ ;  /* 0xfffffff405067890 */ /* 0x000fc8000fffe0ff */
[----:B------:R-:W-:Y:S07]  /*0420*/  STS [R8], R9 ;  /* 0x0000000908007388 */ /* 0x000fee0000000800 */
[----:B------:R-:W-:Y:S01]  /*0430*/  @P0 VIADD R4, R2, 0xfffff3a0 ;  /* 0xfffff3a002040836 */ /* 0x000fe20000000000 */
[----:B------:R-:W0:Y:S04]  /*0440*/  LDS R5, [R3] ;  /* 0x0000000003057984 */ /* 0x000e280000000800 */
[----:B------:R-:W-:Y:S01]  /*0450*/  ISETP.GE.U32.AND P0, PT, R4, 0xc60, PT ;  /* 0x00000c600400780c */ /* 0x000fe20003f06070 */
[----:B0-----:R-:W-:Y:S01]  /*0460*/  IMAD R2, R2, UR6, R5 ;  /* 0x0000000602027c24 */ /* 0x001fe2000f8e0205 */
[----:B------:R-:W-:Y:S01]  /*0470*/  LEA R5, R4, UR4, 0x2 ;  /* 0x0000000404057c11 */ /* 0x000fe2000f8e10ff */
[----:B------:R-:W-:-:S03]  /*0480*/  UIADD3 UR6, UPT, UPT, UR5, -0xb, URZ ;  /* 0xfffffff505067890 */ /* 0x000fc6000fffe0ff */
[----:B------:R-:W-:Y:S01]  /*0490*/  STS [R3], R2 ;  /* 0x0000000203007388 */ /* 0x000fe20000000800 */
[----:B------:R-:W-:-:S06]  /*04a0*/  IADD3 R8, PT, PT, R5, 0x80, RZ ;  /* 0x0000008005087810 */ /* 0x000fcc0007ffe0ff */
[----:B------:R-:W-:Y:S01]  /*04b0*/  @P0 VIADD R8, R5, 0xffffce80 ;  /* 0xffffce8005080836 */ /* 0x000fe20000000000 */
[----:B------:R-:W0:Y:S02]  /*04c0*/  LDS R7, [R5] ;  /* 0x0000000005077984 */ /* 0x000e240000000800 */
[----:B0-----:R-:W-:Y:S01]  /*04d0*/  IMAD R6, R4, UR6, R7 ;  /* 0x0000000604067c24 */ /* 0x001fe2000f8e0207 */
[----:B------:R-:W-:Y:S01]  /*04e0*/  SEL R7, R0, 0xfffff3a0, !P0 ;  /* 0xfffff3a000077807 */ /* 0x000fe20004000000 */
[----:B------:R-:W-:-:S03]  /*04f0*/  UIADD3 UR6, UPT, UPT, UR5, -0xa, URZ ;  /* 0xfffffff605067890 */ /* 0x000fc6000fffe0ff */
[----:B------:R-:W-:Y:S01]  /*0500*/  STS [R5], R6 ;  /* 0x0000000605007388 */ /* 0x000fe20000000800 */
[----:B------:R-:W-:-:S03]  /*0510*/  IMAD.IADD R7, R4, 0x1, R7 ;  /* 0x0000000104077824 */ /* 0x000fc600078e0207 */
[----:B------:R-:W0:Y:S02]  /*0520*/  LDS R10, [R8] ;  /* 0x00000000080a7984 */ /* 0x000e240000000800 */
[----:B------:R-:W-:-:S04]  /*0530*/  IADD3 R2, PT, PT, R7, 0x20, RZ ;  /* 0x0000002007027810 */ /* 0x000fc80007ffe0ff */
[----:B------:R-:W-:-:S13]  /*0540*/  ISETP.GE.U32.AND P0, PT, R2, 0xc80, PT ;  /* 0x00000c800200780c */ /* 0x000fda0003f06070 */
[----:B------:R-:W-:-:S04]  /*0550*/  @P0 VIADD R2, R7, 0xfffff3a0 ;  /* 0xfffff3a007020836 */ /* 0x000fc80000000000 */
[C---:B------:R-:W-:Y:S01]  /*0560*/  VIADD R4, R2.reuse, 0x20 ;  /* 0x0000002002047836 */ /* 0x040fe20000000000 */
[C---:B------:R-:W-:Y:S02]  /*0570*/  LEA R3, R2.reuse, UR4, 0x2 ;  /* 0x0000000402037c11 */ /* 0x040fe4000f8e10ff */
[----:B------:R-:W-:-:S13]  /*0580*/  ISETP.GE.U32.AND P0, PT, R2, 0xc60, PT ;  /* 0x00000c600200780c */ /* 0x000fda0003f06070 */
[----:B------:R-:W-:Y:S01]  /*0590*/  @P0 IADD3 R4, PT, PT, R2, -0xc60, RZ ;  /* 0xfffff3a002040810 */ /* 0x000fe20007ffe0ff */
[----:B0-----:R-:W-:Y:S01]  /*05a0*/  IMAD R7, R7, UR6, R10 ;  /* 0x0000000607077c24 */ /* 0x001fe2000f8e020a */
[----:B------:R-:W-:-:S03]  /*05b0*/  UIADD3 UR6, UPT, UPT, UR5, -0x9, URZ ;  /* 0xfffffff705067890 */ /* 0x000fc6000fffe0ff */
[----:B------:R-:W-:Y:S01]  /*05c0*/  VIADD R6, R4, 0x20 ;  /* 0x0000002004067836 */ /* 0x000fe20000000000 */
[----:B------:R0:W-:Y:S04]  /*05d0*/  STS [R8], R7 ;  /* 0x0000000708007388 */ /* 0x0001e80000000800 */
[----:B------:R-:W1:Y:S01]  /*05e0*/  LDS R5, [R3] ;  /* 0x0000000003057984 */ /* 0x000e620000000800 */
[----:B------:R-:W-:-:S13]  /*05f0*/  ISETP.GE.U32.AND P0, PT, R6, 0xc80, PT ;  /* 0x00000c800600780c */ /* 0x000fda0003f06070 */
[----:B------:R-:W-:-:S05]  /*0600*/  @P0 VIADD R6, R4, 0xfffff3a0 ;  /* 0xfffff3a004060836 */ /* 0x000fca0000000000 */
[C---:B0-----:R-:W-:Y:S02]  /*0610*/  LEA R7, R6.reuse, UR4, 0x2 ;  /* 0x0000000406077c11 */ /* 0x041fe4000f8e10ff */
[----:B------:R-:W-:Y:S02]  /*0620*/  ISETP.GE.U32.AND P0, PT, R6, 0xc60, PT ;  /* 0x00000c600600780c */ /* 0x000fe40003f06070 */
[----:B------:R-:W-:-:S11]  /*0630*/  IADD3 R8, PT, PT, R7, 0x80, RZ ;  /* 0x0000008007087810 */ /* 0x000fd60007ffe0ff */
[----:B------:R-:W-:Y:S02]  /*0640*/  @P0 VIADD R8, R7, 0xffffce80 ;  /* 0xffffce8007080836 */ /* 0x000fe40000000000 */
[----:B-1----:R-:W-:Y:S01]  /*0650*/  IMAD R2, R2, UR6, R5 ;  /* 0x0000000602027c24 */ /* 0x002fe2000f8e0205 */
[----:B------:R-:W-:Y:S01]  /*0660*/  LEA R5, R4, UR4, 0x2 ;  /* 0x0000000404057c11 */ /* 0x000fe2000f8e10ff */
[----:B------:R-:W-:-:S03]  /*0670*/  UIADD3 UR6, UPT, UPT, UR5, -0x8, URZ ;  /* 0xfffffff805067890 */ /* 0x000fc6000fffe0ff */
[----:B------:R0:W-:Y:S04]  /*0680*/  STS [R3], R2 ;  /* 0x0000000203007388 */ /* 0x0001e80000000800 */
[----:B------:R-:W1:Y:S01]  /*0690*/  LDS R9, [R5] ;  /* 0x0000000005097984 */ /* 0x000e620000000800 */
[----:B0-----:R-:W-:-:S05]  /*06a0*/  SEL R3, R0, 0xfffff3a0, !P0 ;  /* 0xfffff3a000037807 */ /* 0x001fca0004000000 */
[----:B------:R-:W-:Y:S02]  /*06b0*/  IMAD.IADD R3, R6, 0x1, R3 ;  /* 0x0000000106037824 */ /* 0x000fe400078e0203 */
[----:B-1----:R-:W-:Y:S01]  /*06c0*/  IMAD R4, R4, UR6, R9 ;  /* 0x0000000604047c24 */ /* 0x002fe2000f8e0209 */
[----:B------:R-:W-:-:S04]  /*06d0*/  UIADD3 UR6, UPT, UPT, UR5, -0x7, URZ ;  /* 0xfffffff905067890 */ /* 0x000fc8000fffe0ff */
[----:B------:R0:W-:Y:S04]  /*06e0*/  STS [R5], R4 ;  /* 0x0000000405007388 */ /* 0x0001e80000000800 */
[----:B------:R-:W1:Y:S01]  /*06f0*/  LDS R9, [R7] ;  /* 0x0000000007097984 */ /* 0x000e620000000800 */
[----:B0-----:R-:W-:-:S04]  /*0700*/  IADD3 R4, PT, PT, R3, 0x20, RZ ;  /* 0x0000002003047810 */ /* 0x001fc80007ffe0ff */
[----:B------:R-:W-:-:S13]  /*0710*/  ISETP.GE.U32.AND P0, PT, R4, 0xc80, PT ;  /* 0x00000c800400780c */ /* 0x000fda0003f06070 */
[----:B------:R-:W-:-:S05]  /*0720*/  @P0 VIADD R4, R3, 0xfffff3a0 ;  /* 0xfffff3a003040836 */ /* 0x000fca0000000000 */
[C---:B------:R-:W-:Y:S02]  /*0730*/  LEA R5, R4.reuse, UR4, 0x2 ;  /* 0x0000000404057c11 */ /* 0x040fe4000f8e10ff */
[----:B------:R-:W-:Y:S01]  /*0740*/  ISETP.GE.U32.AND P0, PT, R4, 0xc60, PT ;  /* 0x00000c600400780c */ /* 0x000fe20003f06070 */
[----:B-1----:R-:W-:Y:S01]  /*0750*/  IMAD R2, R6, UR6, R9 ;  /* 0x0000000606027c24 */ /* 0x002fe2000f8e0209 */
[----:B------:R-:W-:-:S04]  /*0760*/  UIADD3 UR6, UPT, UPT, UR5, -0x6, URZ ;  /* 0xfffffffa05067890 */ /* 0x000fc8000fffe0ff */
[----:B------:R0:W-:Y:S04]  /*0770*/  STS [R7], R2 ;  /* 0x0000000207007388 */ /* 0x0001e80000000800 */
[----:B------:R-:W1:Y:S01]  /*0780*/  LDS R10, [R8] ;  /* 0x00000000080a7984 */ /* 0x000e620000000800 */
[C---:B0-----:R-:W-:Y:S02]  /*0790*/  VIADD R2, R4.reuse, 0x20 ;  /* 0x0000002004027836 */ /* 0x041fe40000000000 */
[----:B------:R-:W-:-:S04]  /*07a0*/  @P0 IADD3 R2, PT, PT, R4, -0xc60, RZ ;  /* 0xfffff3a004020810 */ /* 0x000fc80007ffe0ff */
[C---:B------:R-:W-:Y:S01]  /*07b0*/  LEA R6, R2.reuse, UR4, 0x2 ;  /* 0x0000000402067c11 */ /* 0x040fe2000f8e10ff */
[----:B------:R-:W-:-:S05]  /*07c0*/  VIADD R9, R2, 0x20 ;  /* 0x0000002002097836 */ /* 0x000fca0000000000 */
[----:B------:R-:W-:-:S13]  /*07d0*/  ISETP.GE.U32.AND P0, PT, R9, 0xc80, PT ;  /* 0x00000c800900780c */ /* 0x000fda0003f06070 */
[----:B------:R-:W-:-:S05]  /*07e0*/  @P0 VIADD R9, R2, 0xfffff3a0 ;  /* 0xfffff3a002090836 */ /* 0x000fca0000000000 */
[----:B------:R-:W-:-:S04]  /*07f0*/  ISETP.GE.U32.AND P0, PT, R9, 0xc60, PT ;  /* 0x00000c600900780c */ /* 0x000fc80003f06070 */
[----:B------:R-:W-:Y:S01]  /*0800*/  SEL R0, R0, 0xfffff3a0, !P0 ;  /* 0xfffff3a000007807 */ /* 0x000fe20004000000 */
[----:B-1----:R-:W-:Y:S01]  /*0810*/  IMAD R3, R3, UR6, R10 ;  /* 0x0000000603037c24 */ /* 0x002fe2000f8e020a */
[----:B------:R-:W-:-:S03]  /*0820*/  UIADD3 UR6, UPT, UPT, UR5, -0x5, URZ ;  /* 0xfffffffb05067890 */ /* 0x000fc6000fffe0ff */
[----:B------:R-:W-:Y:S01]  /*0830*/  IMAD.IADD R0, R9, 0x1, R0 ;  /* 0x0000000109007824 */ /* 0x000fe200078e0200 */
[----:B------:R-:W-:Y:S04]  /*0840*/  STS [R8], R3 ;  /* 0x0000000308007388 */ /* 0x000fe80000000800 */
[----:B------:R-:W0:Y:S02]  /*0850*/  LDS R7, [R5] ;  /* 0x0000000005077984 */ /* 0x000e240000000800 */
[----:B0-----:R-:W-:Y:S01]  /*0860*/  IMAD R4, R4, UR6, R7 ;  /* 0x0000000604047c24 */ /* 0x001fe2000f8e0207 */
[----:B------:R-:W-:-:S04]  /*0870*/  UIADD3 UR6, UPT, UPT, UR5, -0x4, URZ ;  /* 0xfffffffc05067890 */ /* 0x000fc8000fffe0ff */
[----:B------:R-:W-:Y:S04]  /*0880*/  STS [R5], R4 ;  /* 0x0000000405007388 */ /* 0x000fe80000000800 */
[----:B------:R-:W0:Y:S02]  /*0890*/  LDS R7, [R6] ;  /* 0x0000000006077984 */ /* 0x000e240000000800 */
[----:B0-----:R-:W-:Y:S01]  /*08a0*/  IMAD R7, R2, UR6, R7 ;  /* 0x0000000602077c24 */ /* 0x001fe2000f8e0207 */
[----:B------:R-:W-:Y:S01]  /*08b0*/  LEA R2, R9, UR4, 0x2 ;  /* 0x0000000409027c11 */ /* 0x000fe2000f8e10ff */
[----:B------:R-:W-:-:S03]  /*08c0*/  UIADD3 UR6, UPT, UPT, UR5, -0x3, URZ ;  /* 0xfffffffd05067890 */ /* 0x000fc6000fffe0ff */
[----:B------:R0:W-:Y:S01]  /*08d0*/  STS [R6], R7 ;  /* 0x0000000706007388 */ /* 0x0001e20000000800 */
[C---:B------:R-:W-:Y:S01]  /*08e0*/  IADD3 R4, PT, PT, R2.reuse, 0x80, RZ ;  /* 0x0000008002047810 */ /* 0x040fe20007ffe0ff */
[----:B------:R-:W-:Y:S02]  /*08f0*/  @P0 VIADD R4, R2, 0xffffce80 ;  /* 0xffffce8002040836 */ /* 0x000fe40000000000 */
        /* <DEDUP_REMOVED lines=11> */
[----:B------:R-:W-:Y:S01]  /*09b0*/  @P0 IADD3 R2, PT, PT, R6, -0xc60, RZ ;  /* 0xfffff3a006020810 */ /* 0x000fe20007ffe0ff */
[----:B-1----:R-:W-:Y:S01]  /*09c0*/  IMAD R5, R0, UR6, R5 ;  /* 0x0000000600057c24 */ /* 0x002fe2000f8e0205 */
[----:B------:R-:W-:-:S03]  /*09d0*/  UIADD3 UR6, UPT, UPT, UR5, -0x1, URZ ;  /* 0xffffffff05067890 */ /* 0x000fc6000fffe0ff */
[----:B------:R-:W-:Y:S01]  /*09e0*/  VIADD R0, R2, 0x20 ;  /* 0x0000002002007836 */ /* 0x000fe20000000000 */
[----:B------:R-:W-:Y:S04]  /*09f0*/  STS [R4], R5 ;  /* 0x0000000504007388 */ /* 0x000fe80000000800 */
[----:B------:R-:W-:Y:S01]  /*0a00*/  ISETP.GE.U32.AND P0, PT, R0, 0xc80, PT ;  /* 0x00000c800000780c */ /* 0x000fe20003f06070 */
[----:B------:R-:W0:-:S12]  /*0a10*/  LDS R3, [R7] ;  /* 0x0000000007037984 */ /* 0x000e180000000800 */
[----:B------:R-:W-:Y:S01]  /*0a20*/  @P0 IADD3 R0, PT, PT, R2, -0xc60, RZ ;  /* 0xfffff3a002000810 */ /* 0x000fe20007ffe0ff */
[----:B0-----:R-:W-:Y:S01]  /*0a30*/  IMAD R6, R6, UR6, R3 ;  /* 0x0000000606067c24 */ /* 0x001fe2000f8e0203 */
[----:B------:R-:W-:-:S04]  /*0a40*/  LEA R3, R2, UR4, 0x2 ;  /* 0x0000000402037c11 */ /* 0x000fc8000f8e10ff */
[----:B------:R-:W-:Y:S04]  /*0a50*/  STS [R7], R6 ;  /* 0x0000000607007388 */ /* 0x000fe80000000800 */
[----:B------:R-:W0:Y:S02]  /*0a60*/  LDS R9, [R3] ;  /* 0x0000000003097984 */ /* 0x000e240000000800 */
[----:B0-----:R-:W-:Y:S01]  /*0a70*/  IMAD R8, R2, UR5, R9 ;  /* 0x0000000502087c24 */ /* 0x001fe2000f8e0209 */
[----:B------:R-:W-:-:S04]  /*0a80*/  UIADD3 UR5, UPT, UPT, UR5, 0x10, URZ ;  /* 0x0000001005057890 */ /* 0x000fc8000fffe0ff */
[----:B------:R0:W-:Y:S01]  /*0a90*/  STS [R3], R8 ;  /* 0x0000000803007388 */ /* 0x0001e20000000800 */
[----:B------:R-:W-:-:S09]  /*0aa0*/  UISETP.NE.AND UP0, UPT, UR5, 0x271f, UPT ;  /* 0x0000271f0500788c */ /* 0x000fd2000bf05270 */
[----:B0-----:R-:W-:Y:S05]  /*0ab0*/  BRA.U UP0, `(.L_x_3) ;  /* 0xfffffff500e07547 */ /* 0x001fea000b83ffff */
[----:B------:R-:W-:Y:S05]  /*0ac0*/  EXIT ;  /* 0x000000000000794d */ /* 0x000fea0003800000 */
.L_x_4:
[----:B------:R-:W-:-:S00]  /*0ad0*/  BRA `(.L_x_4) ;  /* 0xfffffffc00fc7947 */ /* 0x000fc0000383ffff */
[----:B------:R-:W-:-:S00]  /*0ae0*/  NOP ;  /* 0x0000000000007918 */ /* 0x000fc00000000000 */
        /* <DEDUP_REMOVED lines=9> */
.L_x_5:


//--------------------- .nv.shared._Z6kerneli     --------------------------
	.section	.nv.shared._Z6kerneli,"aw",@nobits
	.sectionflags	@""
	.align	4
.nv.shared._Z6kerneli:
	.zero		13824


//--------------------- .nv.shared.reserved.0     --------------------------
	.section	.nv.shared.reserved.0,"aw",@nobits
	.weak		__nv_reservedSMEM_offset_0_alias
	.size		__nv_reservedSMEM_offset_0_alias, 0, 64
	.other		__nv_reservedSMEM_offset_0_alias,@"STO_CUDA_RESERVED_SHARED STV_DEFAULT"
__nv_reservedSMEM_offset_0_alias:
	.zero		0
	.zero		64


//--------------------- .nv.constant0._Z6kerneli  --------------------------
	.section	.nv.constant0._Z6kerneli,"a",@progbits
	.sectionflags	@""
	.align	4
.nv.constant0._Z6kerneli:
	.zero		900


//--------------------- SYMBOLS --------------------------

	.type		.nv.reservedSmem.offset0,@object
	.size		.nv.reservedSmem.offset0,0x4
	.type		.nv.reservedSmem.cap,@object
	.size		.nv.reservedSmem.cap,0x4
